//
// Generated by NVIDIA NVVM Compiler
//
// Compiler Build ID: CL-36424714
// Cuda compilation tools, release 13.0, V13.0.88
// Based on NVVM 20.0.0
//

.version 9.0
.target sm_100
.address_size 64

	// .globl	_Z14matrix_mul_gpuPiS_S_i

.visible .entry _Z14matrix_mul_gpuPiS_S_i(
	.param .u64 .ptr .align 1 _Z14matrix_mul_gpuPiS_S_i_param_0,
	.param .u64 .ptr .align 1 _Z14matrix_mul_gpuPiS_S_i_param_1,
	.param .u64 .ptr .align 1 _Z14matrix_mul_gpuPiS_S_i_param_2,
	.param .u32 _Z14matrix_mul_gpuPiS_S_i_param_3
)
{
	.reg .pred 	%p<10>;
	.reg .b32 	%r<130>;
	.reg .b64 	%rd<65>;

	ld.param.u64 	%rd10, [_Z14matrix_mul_gpuPiS_S_i_param_0];
	ld.param.u64 	%rd11, [_Z14matrix_mul_gpuPiS_S_i_param_1];
	ld.param.u64 	%rd9, [_Z14matrix_mul_gpuPiS_S_i_param_2];
	ld.param.u32 	%r49, [_Z14matrix_mul_gpuPiS_S_i_param_3];
	cvta.to.global.u64 	%rd1, %rd11;
	cvta.to.global.u64 	%rd2, %rd10;
	mov.u32 	%r1, %tid.x;
	mov.u32 	%r2, %tid.y;
	setp.lt.s32 	%p1, %r49, 1;
	mov.b32 	%r129, 0;
	@%p1 bra 	$L__BB0_12;
	mul.lo.s32 	%r3, %r49, %r2;
	and.b32  	%r4, %r49, 7;
	setp.lt.u32 	%p2, %r49, 8;
	mov.b32 	%r124, 0;
	mov.u32 	%r129, %r124;
	@%p2 bra 	$L__BB0_4;
	and.b32  	%r124, %r49, 2147483640;
	neg.s32 	%r118, %r124;
	add.s32 	%r117, %r1, %r49;
	shl.b32 	%r8, %r49, 3;
	shl.b32 	%r54, %r49, 1;
	add.s32 	%r116, %r1, %r54;
	mad.lo.s32 	%r115, %r49, 3, %r1;
	shl.b32 	%r55, %r49, 2;
	add.s32 	%r114, %r1, %r55;
	mad.lo.s32 	%r113, %r49, 5, %r1;
	mad.lo.s32 	%r112, %r49, 6, %r1;
	mad.lo.s32 	%r111, %r49, 7, %r1;
	mul.wide.u32 	%rd12, %r1, 4;
	add.s64 	%rd64, %rd1, %rd12;
	mul.wide.u32 	%rd13, %r3, 4;
	add.s64 	%rd14, %rd13, %rd2;
	add.s64 	%rd63, %rd14, 16;
	mov.b32 	%r129, 0;
	mul.wide.u32 	%rd29, %r8, 4;
$L__BB0_3:
	.pragma "nounroll";
	ld.global.u32 	%r56, [%rd63+-16];
	ld.global.u32 	%r57, [%rd64];
	mad.lo.s32 	%r58, %r57, %r56, %r129;
	ld.global.u32 	%r59, [%rd63+-12];
	mul.wide.u32 	%rd15, %r117, 4;
	add.s64 	%rd16, %rd1, %rd15;
	ld.global.u32 	%r60, [%rd16];
	mad.lo.s32 	%r61, %r60, %r59, %r58;
	ld.global.u32 	%r62, [%rd63+-8];
	mul.wide.u32 	%rd17, %r116, 4;
	add.s64 	%rd18, %rd1, %rd17;
	ld.global.u32 	%r63, [%rd18];
	mad.lo.s32 	%r64, %r63, %r62, %r61;
	ld.global.u32 	%r65, [%rd63+-4];
	mul.wide.u32 	%rd19, %r115, 4;
	add.s64 	%rd20, %rd1, %rd19;
	ld.global.u32 	%r66, [%rd20];
	mad.lo.s32 	%r67, %r66, %r65, %r64;
	ld.global.u32 	%r68, [%rd63];
	mul.wide.u32 	%rd21, %r114, 4;
	add.s64 	%rd22, %rd1, %rd21;
	ld.global.u32 	%r69, [%rd22];
	mad.lo.s32 	%r70, %r69, %r68, %r67;
	ld.global.u32 	%r71, [%rd63+4];
	mul.wide.u32 	%rd23, %r113, 4;
	add.s64 	%rd24, %rd1, %rd23;
	ld.global.u32 	%r72, [%rd24];
	mad.lo.s32 	%r73, %r72, %r71, %r70;
	ld.global.u32 	%r74, [%rd63+8];
	mul.wide.u32 	%rd25, %r112, 4;
	add.s64 	%rd26, %rd1, %rd25;
	ld.global.u32 	%r75, [%rd26];
	mad.lo.s32 	%r76, %r75, %r74, %r73;
	ld.global.u32 	%r77, [%rd63+12];
	mul.wide.u32 	%rd27, %r111, 4;
	add.s64 	%rd28, %rd1, %rd27;
	ld.global.u32 	%r78, [%rd28];
	mad.lo.s32 	%r129, %r78, %r77, %r76;
	add.s32 	%r118, %r118, 8;
	add.s32 	%r117, %r117, %r8;
	add.s32 	%r116, %r116, %r8;
	add.s32 	%r115, %r115, %r8;
	add.s32 	%r114, %r114, %r8;
	add.s32 	%r113, %r113, %r8;
	add.s32 	%r112, %r112, %r8;
	add.s32 	%r111, %r111, %r8;
	add.s64 	%rd64, %rd64, %rd29;
	add.s64 	%rd63, %rd63, 32;
	setp.ne.s32 	%p3, %r118, 0;
	@%p3 bra 	$L__BB0_3;
$L__BB0_4:
	setp.eq.s32 	%p4, %r4, 0;
	@%p4 bra 	$L__BB0_12;
	and.b32  	%r36, %r49, 3;
	setp.lt.u32 	%p5, %r4, 4;
	@%p5 bra 	$L__BB0_7;
	add.s32 	%r80, %r124, %r3;
	mul.wide.u32 	%rd30, %r80, 4;
	add.s64 	%rd31, %rd2, %rd30;
	ld.global.u32 	%r81, [%rd31];
	mad.lo.s32 	%r82, %r124, %r49, %r1;
	mul.wide.u32 	%rd32, %r82, 4;
	add.s64 	%rd33, %rd1, %rd32;
	ld.global.u32 	%r83, [%rd33];
	mad.lo.s32 	%r84, %r83, %r81, %r129;
	cvt.u64.u32 	%rd34, %r3;
	cvt.u64.u32 	%rd35, %r124;
	add.s64 	%rd36, %rd35, %rd34;
	shl.b64 	%rd37, %rd36, 2;
	add.s64 	%rd38, %rd2, %rd37;
	ld.global.u32 	%r85, [%rd38+4];
	add.s32 	%r86, %r82, %r49;
	mul.wide.u32 	%rd39, %r86, 4;
	add.s64 	%rd40, %rd1, %rd39;
	ld.global.u32 	%r87, [%rd40];
	mad.lo.s32 	%r88, %r87, %r85, %r84;
	ld.global.u32 	%r89, [%rd38+8];
	add.s32 	%r90, %r86, %r49;
	mul.wide.u32 	%rd41, %r90, 4;
	add.s64 	%rd42, %rd1, %rd41;
	ld.global.u32 	%r91, [%rd42];
	mad.lo.s32 	%r92, %r91, %r89, %r88;
	ld.global.u32 	%r93, [%rd38+12];
	add.s32 	%r94, %r90, %r49;
	mul.wide.u32 	%rd43, %r94, 4;
	add.s64 	%rd44, %rd1, %rd43;
	ld.global.u32 	%r95, [%rd44];
	mad.lo.s32 	%r129, %r95, %r93, %r92;
	add.s32 	%r124, %r124, 4;
$L__BB0_7:
	setp.eq.s32 	%p6, %r36, 0;
	@%p6 bra 	$L__BB0_12;
	setp.eq.s32 	%p7, %r36, 1;
	@%p7 bra 	$L__BB0_10;
	add.s32 	%r97, %r124, %r3;
	mul.wide.u32 	%rd45, %r97, 4;
	add.s64 	%rd46, %rd2, %rd45;
	ld.global.u32 	%r98, [%rd46];
	mad.lo.s32 	%r99, %r124, %r49, %r1;
	mul.wide.u32 	%rd47, %r99, 4;
	add.s64 	%rd48, %rd1, %rd47;
	ld.global.u32 	%r100, [%rd48];
	mad.lo.s32 	%r101, %r100, %r98, %r129;
	cvt.u64.u32 	%rd49, %r3;
	cvt.u64.u32 	%rd50, %r124;
	add.s64 	%rd51, %rd50, %rd49;
	shl.b64 	%rd52, %rd51, 2;
	add.s64 	%rd53, %rd2, %rd52;
	ld.global.u32 	%r102, [%rd53+4];
	add.s32 	%r103, %r99, %r49;
	mul.wide.u32 	%rd54, %r103, 4;
	add.s64 	%rd55, %rd1, %rd54;
	ld.global.u32 	%r104, [%rd55];
	mad.lo.s32 	%r129, %r104, %r102, %r101;
	add.s32 	%r124, %r124, 2;
$L__BB0_10:
	and.b32  	%r105, %r49, 1;
	setp.eq.b32 	%p8, %r105, 1;
	not.pred 	%p9, %p8;
	@%p9 bra 	$L__BB0_12;
	add.s32 	%r106, %r124, %r3;
	mul.wide.u32 	%rd56, %r106, 4;
	add.s64 	%rd57, %rd2, %rd56;
	ld.global.u32 	%r107, [%rd57];
	mad.lo.s32 	%r108, %r124, %r49, %r1;
	mul.wide.u32 	%rd58, %r108, 4;
	add.s64 	%rd59, %rd1, %rd58;
	ld.global.u32 	%r109, [%rd59];
	mad.lo.s32 	%r129, %r109, %r107, %r129;
$L__BB0_12:
	cvta.to.global.u64 	%rd60, %rd9;
	mad.lo.s32 	%r110, %r2, 10, %r1;
	mul.wide.u32 	%rd61, %r110, 4;
	add.s64 	%rd62, %rd60, %rd61;
	st.global.u32 	[%rd62], %r129;
	ret;

}
	// .globl	_Z11passMessageiiiiPii
.visible .entry _Z11passMessageiiiiPii(
	.param .u32 _Z11passMessageiiiiPii_param_0,
	.param .u32 _Z11passMessageiiiiPii_param_1,
	.param .u32 _Z11passMessageiiiiPii_param_2,
	.param .u32 _Z11passMessageiiiiPii_param_3,
	.param .u64 .ptr .align 1 _Z11passMessageiiiiPii_param_4,
	.param .u32 _Z11passMessageiiiiPii_param_5
)
{
	.reg .pred 	%p<10>;
	.reg .b32 	%r<118>;
	.reg .b64 	%rd<16>;

	ld.param.u32 	%r18, [_Z11passMessageiiiiPii_param_0];
	ld.param.u32 	%r19, [_Z11passMessageiiiiPii_param_1];
	ld.param.u32 	%r20, [_Z11passMessageiiiiPii_param_2];
	ld.param.u32 	%r21, [_Z11passMessageiiiiPii_param_3];
	ld.param.u64 	%rd8, [_Z11passMessageiiiiPii_param_4];
	ld.param.u32 	%r17, [_Z11passMessageiiiiPii_param_5];
	cvta.to.global.u64 	%rd1, %rd8;
	mul.lo.s32 	%r22, %r18, 1000;
	mad.lo.s32 	%r23, %r19, 10, %r22;
	mad.lo.s32 	%r24, %r20, 10000000, %r23;
	mad.lo.s32 	%r1, %r21, 100000, %r24;
	setp.lt.s32 	%p1, %r17, 1;
	@%p1 bra 	$L__BB1_13;
	and.b32  	%r2, %r17, 15;
	setp.lt.u32 	%p2, %r17, 16;
	mov.b32 	%r115, 0;
	@%p2 bra 	$L__BB1_4;
	and.b32  	%r115, %r17, 2147483632;
	neg.s32 	%r113, %r115;
	add.s64 	%rd14, %rd1, 32;
$L__BB1_3:
	.pragma "nounroll";
	ld.global.u32 	%r28, [%rd14+-32];
	// begin inline asm
	addc.s32 %r26, %r1, %r28;
	// end inline asm
	st.global.u32 	[%rd14+-32], %r26;
	ld.global.u32 	%r31, [%rd14+-28];
	// begin inline asm
	addc.s32 %r29, %r1, %r31;
	// end inline asm
	st.global.u32 	[%rd14+-28], %r29;
	ld.global.u32 	%r34, [%rd14+-24];
	// begin inline asm
	addc.s32 %r32, %r1, %r34;
	// end inline asm
	st.global.u32 	[%rd14+-24], %r32;
	ld.global.u32 	%r37, [%rd14+-20];
	// begin inline asm
	addc.s32 %r35, %r1, %r37;
	// end inline asm
	st.global.u32 	[%rd14+-20], %r35;
	ld.global.u32 	%r40, [%rd14+-16];
	// begin inline asm
	addc.s32 %r38, %r1, %r40;
	// end inline asm
	st.global.u32 	[%rd14+-16], %r38;
	ld.global.u32 	%r43, [%rd14+-12];
	// begin inline asm
	addc.s32 %r41, %r1, %r43;
	// end inline asm
	st.global.u32 	[%rd14+-12], %r41;
	ld.global.u32 	%r46, [%rd14+-8];
	// begin inline asm
	addc.s32 %r44, %r1, %r46;
	// end inline asm
	st.global.u32 	[%rd14+-8], %r44;
	ld.global.u32 	%r49, [%rd14+-4];
	// begin inline asm
	addc.s32 %r47, %r1, %r49;
	// end inline asm
	st.global.u32 	[%rd14+-4], %r47;
	ld.global.u32 	%r52, [%rd14];
	// begin inline asm
	addc.s32 %r50, %r1, %r52;
	// end inline asm
	st.global.u32 	[%rd14], %r50;
	ld.global.u32 	%r55, [%rd14+4];
	// begin inline asm
	addc.s32 %r53, %r1, %r55;
	// end inline asm
	st.global.u32 	[%rd14+4], %r53;
	ld.global.u32 	%r58, [%rd14+8];
	// begin inline asm
	addc.s32 %r56, %r1, %r58;
	// end inline asm
	st.global.u32 	[%rd14+8], %r56;
	ld.global.u32 	%r61, [%rd14+12];
	// begin inline asm
	addc.s32 %r59, %r1, %r61;
	// end inline asm
	st.global.u32 	[%rd14+12], %r59;
	ld.global.u32 	%r64, [%rd14+16];
	// begin inline asm
	addc.s32 %r62, %r1, %r64;
	// end inline asm
	st.global.u32 	[%rd14+16], %r62;
	ld.global.u32 	%r67, [%rd14+20];
	// begin inline asm
	addc.s32 %r65, %r1, %r67;
	// end inline asm
	st.global.u32 	[%rd14+20], %r65;
	ld.global.u32 	%r70, [%rd14+24];
	// begin inline asm
	addc.s32 %r68, %r1, %r70;
	// end inline asm
	st.global.u32 	[%rd14+24], %r68;
	ld.global.u32 	%r73, [%rd14+28];
	// begin inline asm
	addc.s32 %r71, %r1, %r73;
	// end inline asm
	st.global.u32 	[%rd14+28], %r71;
	add.s32 	%r113, %r113, 16;
	add.s64 	%rd14, %rd14, 64;
	setp.ne.s32 	%p3, %r113, 0;
	@%p3 bra 	$L__BB1_3;
$L__BB1_4:
	setp.eq.s32 	%p4, %r2, 0;
	@%p4 bra 	$L__BB1_13;
	and.b32  	%r8, %r17, 7;
	setp.lt.u32 	%p5, %r2, 8;
	@%p5 bra 	$L__BB1_7;
	mul.wide.u32 	%rd9, %r115, 4;
	add.s64 	%rd10, %rd1, %rd9;
	ld.global.u32 	%r76, [%rd10];
	// begin inline asm
	addc.s32 %r74, %r1, %r76;
	// end inline asm
	st.global.u32 	[%rd10], %r74;
	ld.global.u32 	%r79, [%rd10+4];
	// begin inline asm
	addc.s32 %r77, %r1, %r79;
	// end inline asm
	st.global.u32 	[%rd10+4], %r77;
	ld.global.u32 	%r82, [%rd10+8];
	// begin inline asm
	addc.s32 %r80, %r1, %r82;
	// end inline asm
	st.global.u32 	[%rd10+8], %r80;
	ld.global.u32 	%r85, [%rd10+12];
	// begin inline asm
	addc.s32 %r83, %r1, %r85;
	// end inline asm
	st.global.u32 	[%rd10+12], %r83;
	ld.global.u32 	%r88, [%rd10+16];
	// begin inline asm
	addc.s32 %r86, %r1, %r88;
	// end inline asm
	st.global.u32 	[%rd10+16], %r86;
	ld.global.u32 	%r91, [%rd10+20];
	// begin inline asm
	addc.s32 %r89, %r1, %r91;
	// end inline asm
	st.global.u32 	[%rd10+20], %r89;
	ld.global.u32 	%r94, [%rd10+24];
	// begin inline asm
	addc.s32 %r92, %r1, %r94;
	// end inline asm
	st.global.u32 	[%rd10+24], %r92;
	ld.global.u32 	%r97, [%rd10+28];
	// begin inline asm
	addc.s32 %r95, %r1, %r97;
	// end inline asm
	st.global.u32 	[%rd10+28], %r95;
	add.s32 	%r115, %r115, 8;
$L__BB1_7:
	setp.eq.s32 	%p6, %r8, 0;
	@%p6 bra 	$L__BB1_13;
	and.b32  	%r11, %r17, 3;
	setp.lt.u32 	%p7, %r8, 4;
	@%p7 bra 	$L__BB1_10;
	mul.wide.u32 	%rd11, %r115, 4;
	add.s64 	%rd12, %rd1, %rd11;
	ld.global.u32 	%r100, [%rd12];
	// begin inline asm
	addc.s32 %r98, %r1, %r100;
	// end inline asm
	st.global.u32 	[%rd12], %r98;
	ld.global.u32 	%r103, [%rd12+4];
	// begin inline asm
	addc.s32 %r101, %r1, %r103;
	// end inline asm
	st.global.u32 	[%rd12+4], %r101;
	ld.global.u32 	%r106, [%rd12+8];
	// begin inline asm
	addc.s32 %r104, %r1, %r106;
	// end inline asm
	st.global.u32 	[%rd12+8], %r104;
	ld.global.u32 	%r109, [%rd12+12];
	// begin inline asm
	addc.s32 %r107, %r1, %r109;
	// end inline asm
	st.global.u32 	[%rd12+12], %r107;
	add.s32 	%r115, %r115, 4;
$L__BB1_10:
	setp.eq.s32 	%p8, %r11, 0;
	@%p8 bra 	$L__BB1_13;
	mul.wide.u32 	%rd13, %r115, 4;
	add.s64 	%rd15, %rd1, %rd13;
	neg.s32 	%r117, %r11;
$L__BB1_12:
	.pragma "nounroll";
	ld.global.u32 	%r112, [%rd15];
	// begin inline asm
	addc.s32 %r110, %r1, %r112;
	// end inline asm
	st.global.u32 	[%rd15], %r110;
	add.s64 	%rd15, %rd15, 4;
	add.s32 	%r117, %r117, 1;
	setp.ne.s32 	%p9, %r117, 0;
	@%p9 bra 	$L__BB1_12;
$L__BB1_13:
	ret;

}


// ===== COMPILED SASS (sm_100) =====

	.target	sm_100

	.elftype	@"ET_EXEC"


//--------------------- .note.nv.tkinfo           --------------------------
	.section	.note.nv.tkinfo,"",@"SHT_NOTE"
	.sectionflags	@"SHF_NOTE_NV_TKINFO"
	.tkinfo
        /*0018*/ 	.word	0x00000002
        /*0030*/ 	.string	""
        /*0030*/ 	.string	"ptxas"
        /*0030*/ 	.string	"Cuda compilation tools, release 13.0, V13.0.88"
        /*0030*/ 	.string	"Build cuda_13.0.r13.0/compiler.36424714_0"
        /*0030*/ 	.string	"-arch sm_100 -m 64 "



//--------------------- .note.nv.cuinfo           --------------------------
	.section	.note.nv.cuinfo,"",@"SHT_NOTE"
	.sectionflags	@"SHF_NOTE_NV_CUINFO"
        /*0018*/ 	.short	0x0002
        /*001a*/ 	.short	0x0064
        /*001c*/ 	.short	0x0082
	.zero		2


//--------------------- .nv.info                  --------------------------
	.section	.nv.info,"",@"SHT_CUDA_INFO"
	.align	4


	//----- nvinfo : EIATTR_REGCOUNT
	.align		4
        /*0000*/ 	.byte	0x04, 0x2f
        /*0002*/ 	.short	(.L_1 - .L_0)
	.align		4
.L_0:
        /*0004*/ 	.word	index@(_Z14matrix_mul_gpuPiS_S_i)
        /*0008*/ 	.word	0x00000020


	//----- nvinfo : EIATTR_FRAME_SIZE
	.align		4
.L_1:
        /*000c*/ 	.byte	0x04, 0x11
        /*000e*/ 	.short	(.L_3 - .L_2)
	.align		4
.L_2:
        /*0010*/ 	.word	index@(_Z14matrix_mul_gpuPiS_S_i)
        /*0014*/ 	.word	0x00000000


	//----- nvinfo : EIATTR_REGCOUNT
	.align		4
.L_3:
        /*0018*/ 	.byte	0x04, 0x2f
        /*001a*/ 	.short	(.L_5 - .L_4)
	.align		4
.L_4:
        /*001c*/ 	.word	index@(_Z11passMessageiiiiPii)
        /*0020*/ 	.word	0x00000020


	//----- nvinfo : EIATTR_FRAME_SIZE
	.align		4
.L_5:
        /*0024*/ 	.byte	0x04, 0x11
        /*0026*/ 	.short	(.L_7 - .L_6)
	.align		4
.L_6:
        /*0028*/ 	.word	index@(_Z11passMessageiiiiPii)
        /*002c*/ 	.word	0x00000000


	//----- nvinfo : EIATTR_MIN_STACK_SIZE
	.align		4
.L_7:
        /*0030*/ 	.byte	0x04, 0x12
        /*0032*/ 	.short	(.L_9 - .L_8)
	.align		4
.L_8:
        /*0034*/ 	.word	index@(_Z11passMessageiiiiPii)
        /*0038*/ 	.word	0x00000000


	//----- nvinfo : EIATTR_MIN_STACK_SIZE
	.align		4
.L_9:
        /*003c*/ 	.byte	0x04, 0x12
        /*003e*/ 	.short	(.L_11 - .L_10)
	.align		4
.L_10:
        /*0040*/ 	.word	index@(_Z14matrix_mul_gpuPiS_S_i)
        /*0044*/ 	.word	0x00000000
.L_11:


//--------------------- .nv.compat                --------------------------
	.section	.nv.compat,"",@"SHT_CUDA_COMPAT_INFO"
	.align	4
        /*0000*/ 	.byte	0x02, 0x09, 0x00, 0x00, 0x02, 0x02, 0x01, 0x00, 0x02, 0x05, 0x05, 0x00, 0x03, 0x07, 0x01, 0x01
        /*0010*/ 	.byte	0x02, 0x03, 0x00, 0x00, 0x02, 0x06, 0x01, 0x00, 0x04, 0x0b, 0x08, 0x00, 0x09, 0x00, 0x00, 0x00
        /*0020*/ 	.byte	0x00, 0x00, 0x00, 0x00


//--------------------- .nv.info._Z11passMessageiiiiPii --------------------------
	.section	.nv.info._Z11passMessageiiiiPii,"",@"SHT_CUDA_INFO"
	.sectionflags	@""
	.align	4


	//----- nvinfo : EIATTR_CUDA_API_VERSION
	.align		4
        /*0000*/ 	.byte	0x04, 0x37
        /*0002*/ 	.short	(.L_13 - .L_12)
.L_12:
        /*0004*/ 	.word	0x00000082


	//----- nvinfo : EIATTR_KPARAM_INFO
	.align		4
.L_13:
        /*0008*/ 	.byte	0x04, 0x17
        /*000a*/ 	.short	(.L_15 - .L_14)
.L_14:
        /*000c*/ 	.word	0x00000000
        /*0010*/ 	.short	0x0005
        /*0012*/ 	.short	0x0018
        /*0014*/ 	.byte	0x00, 0xf0, 0x11, 0x00


	//----- nvinfo : EIATTR_KPARAM_INFO
	.align		4
.L_15:
        /*0018*/ 	.byte	0x04, 0x17
        /*001a*/ 	.short	(.L_17 - .L_16)
.L_16:
        /*001c*/ 	.word	0x00000000
        /*0020*/ 	.short	0x0004
        /*0022*/ 	.short	0x0010
        /*0024*/ 	.byte	0x00, 0xf5, 0x21, 0x00


	//----- nvinfo : EIATTR_KPARAM_INFO
	.align		4
.L_17:
        /*0028*/ 	.byte	0x04, 0x17
        /*002a*/ 	.short	(.L_19 - .L_18)
.L_18:
        /*002c*/ 	.word	0x00000000
        /*0030*/ 	.short	0x0003
        /*0032*/ 	.short	0x000c
        /*0034*/ 	.byte	0x00, 0xf0, 0x11, 0x00


	//----- nvinfo : EIATTR_KPARAM_INFO
	.align		4
.L_19:
        /*0038*/ 	.byte	0x04, 0x17
        /*003a*/ 	.short	(.L_21 - .L_20)
.L_20:
        /*003c*/ 	.word	0x00000000
        /*0040*/ 	.short	0x0002
        /*0042*/ 	.short	0x0008
        /*0044*/ 	.byte	0x00, 0xf0, 0x11, 0x00


	//----- nvinfo : EIATTR_KPARAM_INFO
	.align		4
.L_21:
        /*0048*/ 	.byte	0x04, 0x17
        /*004a*/ 	.short	(.L_23 - .L_22)
.L_22:
        /*004c*/ 	.word	0x00000000
        /*0050*/ 	.short	0x0001
        /*0052*/ 	.short	0x0004
        /*0054*/ 	.byte	0x00, 0xf0, 0x11, 0x00


	//----- nvinfo : EIATTR_KPARAM_INFO
	.align		4
.L_23:
        /*0058*/ 	.byte	0x04, 0x17
        /*005a*/ 	.short	(.L_25 - .L_24)
.L_24:
        /*005c*/ 	.word	0x00000000
        /*0060*/ 	.short	0x0000
        /*0062*/ 	.short	0x0000
        /*0064*/ 	.byte	0x00, 0xf0, 0x11, 0x00


	//----- nvinfo : EIATTR_SPARSE_MMA_MASK
	.align		4
.L_25:
        /*0068*/ 	.byte	0x03, 0x50
        /*006a*/ 	.short	0x0000


	//----- nvinfo : EIATTR_MAXREG_COUNT
	.align		4
        /*006c*/ 	.byte	0x03, 0x1b
        /*006e*/ 	.short	0x00ff


	//----- nvinfo : EIATTR_MERCURY_ISA_VERSION
	.align		4
        /*0070*/ 	.byte	0x03, 0x5f
        /*0072*/ 	.short	0x0101


	//----- nvinfo : EIATTR_VRC_CTA_INIT_COUNT
	.align		4
        /*0074*/ 	.byte	0x02, 0x4a
	.zero		1
	.zero		1


	//----- nvinfo : EIATTR_EXIT_INSTR_OFFSETS
	.align		4
        /*0078*/ 	.byte	0x04, 0x1c
        /*007a*/ 	.short	(.L_27 - .L_26)


	//   ....[0]....
.L_26:
        /*007c*/ 	.word	0x00000050


	//   ....[1]....
        /*0080*/ 	.word	0x000004f0


	//   ....[2]....
        /*0084*/ 	.word	0x000006f0


	//   ....[3]....
        /*0088*/ 	.word	0x00000830


	//   ....[4]....
        /*008c*/ 	.word	0x00000930


	//----- nvinfo : EIATTR_CBANK_PARAM_SIZE
	.align		4
.L_27:
        /*0090*/ 	.byte	0x03, 0x19
        /*0092*/ 	.short	0x001c


	//----- nvinfo : EIATTR_PARAM_CBANK
	.align		4
        /*0094*/ 	.byte	0x04, 0x0a
        /*0096*/ 	.short	(.L_29 - .L_28)
	.align		4
.L_28:
        /*0098*/ 	.word	index@(.nv.constant0._Z11passMessageiiiiPii)
        /*009c*/ 	.short	0x0380
        /*009e*/ 	.short	0x001c


	//----- nvinfo : EIATTR_SW_WAR
	.align		4
.L_29:
        /*00a0*/ 	.byte	0x04, 0x36
        /*00a2*/ 	.short	(.L_31 - .L_30)
.L_30:
        /*00a4*/ 	.word	0x00000008
.L_31:


//--------------------- .nv.info._Z14matrix_mul_gpuPiS_S_i --------------------------
	.section	.nv.info._Z14matrix_mul_gpuPiS_S_i,"",@"SHT_CUDA_INFO"
	.sectionflags	@""
	.align	4


	//----- nvinfo : EIATTR_CUDA_API_VERSION
	.align		4
        /*0000*/ 	.byte	0x04, 0x37
        /*0002*/ 	.short	(.L_33 - .L_32)
.L_32:
        /*0004*/ 	.word	0x00000082


	//----- nvinfo : EIATTR_KPARAM_INFO
	.align		4
.L_33:
        /*0008*/ 	.byte	0x04, 0x17
        /*000a*/ 	.short	(.L_35 - .L_34)
.L_34:
        /*000c*/ 	.word	0x00000000
        /*0010*/ 	.short	0x0003
        /*0012*/ 	.short	0x0018
        /*0014*/ 	.byte	0x00, 0xf0, 0x11, 0x00


	//----- nvinfo : EIATTR_KPARAM_INFO
	.align		4
.L_35:
        /*0018*/ 	.byte	0x04, 0x17
        /*001a*/ 	.short	(.L_37 - .L_36)
.L_36:
        /*001c*/ 	.word	0x00000000
        /*0020*/ 	.short	0x0002
        /*0022*/ 	.short	0x0010
        /*0024*/ 	.byte	0x00, 0xf5, 0x21, 0x00


	//----- nvinfo : EIATTR_KPARAM_INFO
	.align		4
.L_37:
        /*0028*/ 	.byte	0x04, 0x17
        /*002a*/ 	.short	(.L_39 - .L_38)
.L_38:
        /*002c*/ 	.word	0x00000000
        /*0030*/ 	.short	0x0001
        /*0032*/ 	.short	0x0008
        /*0034*/ 	.byte	0x00, 0xf5, 0x21, 0x00


	//----- nvinfo : EIATTR_KPARAM_INFO
	.align		4
.L_39:
        /*0038*/ 	.byte	0x04, 0x17
        /*003a*/ 	.short	(.L_41 - .L_40)
.L_40:
        /*003c*/ 	.word	0x00000000
        /*0040*/ 	.short	0x0000
        /*0042*/ 	.short	0x0000
        /*0044*/ 	.byte	0x00, 0xf5, 0x21, 0x00


	//----- nvinfo : EIATTR_SPARSE_MMA_MASK
	.align		4
.L_41:
        /*0048*/ 	.byte	0x03, 0x50
        /*004a*/ 	.short	0x0000


	//----- nvinfo : EIATTR_MAXREG_COUNT
	.align		4
        /*004c*/ 	.byte	0x03, 0x1b
        /*004e*/ 	.short	0x00ff


	//----- nvinfo : EIATTR_MERCURY_ISA_VERSION
	.align		4
        /*0050*/ 	.byte	0x03, 0x5f
        /*0052*/ 	.short	0x0101


	//----- nvinfo : EIATTR_VRC_CTA_INIT_COUNT
	.align		4
        /*0054*/ 	.byte	0x02, 0x4a
	.zero		1
	.zero		1


	//----- nvinfo : EIATTR_EXIT_INSTR_OFFSETS
	.align		4
        /*0058*/ 	.byte	0x04, 0x1c
        /*005a*/ 	.short	(.L_43 - .L_42)


	//   ....[0]....
.L_42:
        /*005c*/ 	.word	0x00000960


	//----- nvinfo : EIATTR_CBANK_PARAM_SIZE
	.align		4
.L_43:
        /*0060*/ 	.byte	0x03, 0x19
        /*0062*/ 	.short	0x001c


	//----- nvinfo : EIATTR_PARAM_CBANK
	.align		4
        /*0064*/ 	.byte	0x04, 0x0a
        /*0066*/ 	.short	(.L_45 - .L_44)
	.align		4
.L_44:
        /*0068*/ 	.word	index@(.nv.constant0._Z14matrix_mul_gpuPiS_S_i)
        /*006c*/ 	.short	0x0380
        /*006e*/ 	.short	0x001c


	//----- nvinfo : EIATTR_SW_WAR
	.align		4
.L_45:
        /*0070*/ 	.byte	0x04, 0x36
        /*0072*/ 	.short	(.L_47 - .L_46)
.L_46:
        /*0074*/ 	.word	0x00000008
.L_47:


//--------------------- .nv.callgraph             --------------------------
	.section	.nv.callgraph,"",@"SHT_CUDA_CALLGRAPH"
	.align	4
	.sectionentsize	8
	.align		4
        /*0000*/ 	.word	0x00000000
	.align		4
        /*0004*/ 	.word	0xffffffff
	.align		4
        /*0008*/ 	.word	0x00000000
	.align		4
        /*000c*/ 	.word	0xfffffffe
	.align		4
        /*0010*/ 	.word	0x00000000
	.align		4
        /*0014*/ 	.word	0xfffffffd
	.align		4
        /*0018*/ 	.word	0x00000000
	.align		4
        /*001c*/ 	.word	0xfffffffc


//--------------------- .text._Z11passMessageiiiiPii --------------------------
	.section	.text._Z11passMessageiiiiPii,"ax",@progbits
	.align	128
        .global         _Z11passMessageiiiiPii
        .type           _Z11passMessageiiiiPii,@function
        .size           _Z11passMessageiiiiPii,(.L_x_11 - _Z11passMessageiiiiPii)
        .other          _Z11passMessageiiiiPii,@"STO_CUDA_ENTRY STV_DEFAULT"
_Z11passMessageiiiiPii:
.text._Z11passMessageiiiiPii:
[----:B------:R-:W-:Y:S08]  /*0000*/  LDC R1, c[0x0][0x37c] ;  /* 0x0000df00ff017b82 */ /* 0x000ff00000000800 */
[----:B------:R-:W0:Y:S01]  /*0010*/  LDC R4, c[0x0][0x398] ;  /* 0x0000e600ff047b82 */ /* 0x000e220000000800 */
[----:B------:R-:W1:Y:S01]  /*0020*/  LDCU UR6, c[0x0][0x388] ;  /* 0x00007100ff0677ac */ /* 0x000e620008000800 */
[----:B------:R-:W2:Y:S01]  /*0030*/  LDCU.64 UR4, c[0x0][0x380] ;  /* 0x00007000ff0477ac */ /* 0x000ea20008000a00 */
[----:B0-----:R-:W-:-:S13]  /*0040*/  ISETP.GE.AND P0, PT, R4, 0x1, PT ;  /* 0x000000010400780c */ /* 0x001fda0003f06270 */
[----:B-12---:R-:W-:Y:S05]  /*0050*/  @!P0 EXIT ;  /* 0x000000000000894d */ /* 0x006fea0003800000 */
[----:B------:R-:W0:Y:S01]  /*0060*/  LDCU UR7, c[0x0][0x38c] ;  /* 0x00007180ff0777ac */ /* 0x000e220008000800 */
[----:B------:R-:W-:Y:S01]  /*0070*/  ISETP.GE.U32.AND P0, PT, R4, 0x10, PT ;  /* 0x000000100400780c */ /* 0x000fe20003f06070 */
[----:B------:R-:W-:Y:S01]  /*0080*/  IMAD.MOV.U32 R0, RZ, RZ, RZ ;  /* 0x000000ffff007224 */ /* 0x000fe200078e00ff */
[----:B------:R-:W-:Y:S01]  /*0090*/  UIMAD UR4, UR4, 0x64, UR5 ;  /* 0x00000064040478a4 */ /* 0x000fe2000f8e0205 */
[----:B------:R-:W1:Y:S03]  /*00a0*/  LDCU.64 UR8, c[0x0][0x358] ;  /* 0x00006b00ff0877ac */ /* 0x000e660008000a00 */
[----:B------:R-:W-:-:S04]  /*00b0*/  UIMAD UR4, UR6, 0xf4240, UR4 ;  /* 0x000f4240060478a4 */ /* 0x000fc8000f8e0204 */
[----:B------:R-:W-:-:S04]  /*00c0*/  UIMAD UR4, UR4, 0xa, URZ ;  /* 0x0000000a040478a4 */ /* 0x000fc8000f8e02ff */
[----:B0-----:R-:W-:Y:S01]  /*00d0*/  UIMAD UR4, UR7, 0x186a0, UR4 ;  /* 0x000186a0070478a4 */ /* 0x001fe2000f8e0204 */
[----:B------:R-:W-:Y:S11]  /*00e0*/  @!P0 BRA `(.L_x_0) ;  /* 0x0000000000f88947 */ /* 0x000ff60003800000 */
[----:B------:R-:W0:Y:S01]  /*00f0*/  LDCU.64 UR6, c[0x0][0x390] ;  /* 0x00007200ff0677ac */ /* 0x000e220008000a00 */
[----:B------:R-:W-:-:S05]  /*0100*/  LOP3.LUT R0, R4, 0x7ffffff0, RZ, 0xc0, !PT ;  /* 0x7ffffff004007812 */ /* 0x000fca00078ec0ff */
[----:B------:R-:W-:Y:S01]  /*0110*/  IMAD.MOV R7, RZ, RZ, -R0 ;  /* 0x000000ffff077224 */ /* 0x000fe200078e0a00 */
[----:B0-----:R-:W-:-:S04]  /*0120*/  UIADD3 UR5, UP0, UPT, UR6, 0x20, URZ ;  /* 0x0000002006057890 */ /* 0x001fc8000ff1e0ff */
[----:B------:R-:W-:Y:S02]  /*0130*/  UIADD3.X UR6, UPT, UPT, URZ, UR7, URZ, UP0, !UPT ;  /* 0x00000007ff067290 */ /* 0x000fe400087fe4ff */
[----:B------:R-:W-:-:S04]  /*0140*/  IMAD.U32 R6, RZ, RZ, UR5 ;  /* 0x00000005ff067e24 */ /* 0x000fc8000f8e00ff */
[----:B------:R-:W-:-:S07]  /*0150*/  IMAD.U32 R5, RZ, RZ, UR6 ;  /* 0x00000006ff057e24 */ /* 0x000fce000f8e00ff */
.L_x_1:
[----:B0-----:R-:W-:Y:S02]  /*0160*/  IMAD.MOV.U32 R2, RZ, RZ, R6 ;  /* 0x000000ffff027224 */ /* 0x001fe400078e0006 */
[----:B------:R-:W-:Y:S02]  /*0170*/  IMAD.MOV.U32 R3, RZ, RZ, R5 ;  /* 0x000000ffff037224 */ /* 0x000fe400078e0005 */
[----:B------:R-:W-:Y:S01]  /*0180*/  VIADD R7, R7, 0x10 ;  /* 0x0000001007077836 */ /* 0x000fe20000000000 */
[----:B------:R-:W-:Y:S02]  /*0190*/  IADD3 R6, P0, PT, R2, 0x40, RZ ;  /* 0x0000004002067810 */ /* 0x000fe40007f1e0ff */
[----:B-1----:R-:W2:Y:S03]  /*01a0*/  LDG.E R17, desc[UR8][R2.64+-0x20] ;  /* 0xffffe00802117981 */ /* 0x002ea6000c1e1900 */
[----:B------:R-:W-:Y:S01]  /*01b0*/  IMAD.X R5, RZ, RZ, R3, P0 ;  /* 0x000000ffff057224 */ /* 0x000fe200000e0603 */
[----:B------:R-:W3:Y:S04]  /*01c0*/  LDG.E R18, desc[UR8][R2.64+-0x1c] ;  /* 0xffffe40802127981 */ /* 0x000ee8000c1e1900 */
[----:B------:R-:W4:Y:S04]  /*01d0*/  LDG.E R20, desc[UR8][R2.64+-0x18] ;  /* 0xffffe80802147981 */ /* 0x000f28000c1e1900 */
[----:B------:R-:W5:Y:S04]  /*01e0*/  LDG.E R22, desc[UR8][R2.64+-0x14] ;  /* 0xffffec0802167981 */ /* 0x000f68000c1e1900 */
        /* <DEDUP_REMOVED lines=11> */
[----:B------:R-:W5:Y:S01]  /*02a0*/  LDG.E R9, desc[UR8][R2.64+0x1c] ;  /* 0x00001c0802097981 */ /* 0x000f62000c1e1900 */
[----:B------:R-:W-:-:S02]  /*02b0*/  ISETP.NE.AND P0, PT, R7, RZ, PT ;  /* 0x000000ff0700720c */ /* 0x000fc40003f05270 */
[----:B--2---:R-:W-:Y:S02]  /*02c0*/  IADD3.X R17, PT, PT, R17, UR4, RZ, P1, !PT ;  /* 0x0000000411117c10 */ /* 0x004fe40008ffe4ff */
[----:B---3--:R-:W-:Y:S02]  /*02d0*/  IADD3.X R19, PT, PT, R18, UR4, RZ, P1, !PT ;  /* 0x0000000412137c10 */ /* 0x008fe40008ffe4ff */
[----:B----4-:R-:W-:Y:S02]  /*02e0*/  IADD3.X R21, PT, PT, R20, UR4, RZ, P1, !PT ;  /* 0x0000000414157c10 */ /* 0x010fe40008ffe4ff */
[----:B-----5:R-:W-:Y:S01]  /*02f0*/  IADD3.X R23, PT, PT, R22, UR4, RZ, P1, !PT ;  /* 0x0000000416177c10 */ /* 0x020fe20008ffe4ff */
[----:B------:R0:W-:Y:S01]  /*0300*/  STG.E desc[UR8][R2.64+-0x20], R17 ;  /* 0xffffe01102007986 */ /* 0x0001e2000c101908 */
[----:B------:R-:W-:-:S03]  /*0310*/  IADD3.X R25, PT, PT, R24, UR4, RZ, P1, !PT ;  /* 0x0000000418197c10 */ /* 0x000fc60008ffe4ff */
[----:B------:R1:W-:Y:S01]  /*0320*/  STG.E desc[UR8][R2.64+-0x1c], R19 ;  /* 0xffffe41302007986 */ /* 0x0003e2000c101908 */
[----:B------:R-:W-:-:S03]  /*0330*/  IADD3.X R27, PT, PT, R26, UR4, RZ, P1, !PT ;  /* 0x000000041a1b7c10 */ /* 0x000fc60008ffe4ff */
[----:B------:R2:W-:Y:S04]  /*0340*/  STG.E desc[UR8][R2.64+-0x18], R21 ;  /* 0xffffe81502007986 */ /* 0x0005e8000c101908 */
[----:B------:R3:W-:Y:S01]  /*0350*/  STG.E desc[UR8][R2.64+-0x14], R23 ;  /* 0xffffec1702007986 */ /* 0x0007e2000c101908 */
[----:B0-----:R-:W-:Y:S02]  /*0360*/  IADD3.X R17, PT, PT, R28, UR4, RZ, P1, !PT ;  /* 0x000000041c117c10 */ /* 0x001fe40008ffe4ff */
[----:B------:R-:W-:Y:S02]  /*0370*/  IADD3.X R29, PT, PT, R16, UR4, RZ, P1, !PT ;  /* 0x00000004101d7c10 */ /* 0x000fe40008ffe4ff */
[----:B------:R-:W-:Y:S02]  /*0380*/  IADD3.X R15, PT, PT, R15, UR4, RZ, P1, !PT ;  /* 0x000000040f0f7c10 */ /* 0x000fe40008ffe4ff */
[----:B------:R-:W-:-:S02]  /*0390*/  IADD3.X R14, PT, PT, R14, UR4, RZ, P1, !PT ;  /* 0x000000040e0e7c10 */ /* 0x000fc40008ffe4ff */
[----:B------:R-:W-:Y:S02]  /*03a0*/  IADD3.X R13, PT, PT, R13, UR4, RZ, P1, !PT ;  /* 0x000000040d0d7c10 */ /* 0x000fe40008ffe4ff */
[----:B-1----:R-:W-:Y:S02]  /*03b0*/  IADD3.X R19, PT, PT, R12, UR4, RZ, P1, !PT ;  /* 0x000000040c137c10 */ /* 0x002fe40008ffe4ff */
[----:B--2---:R-:W-:Y:S02]  /*03c0*/  IADD3.X R21, PT, PT, R8, UR4, RZ, P1, !PT ;  /* 0x0000000408157c10 */ /* 0x004fe40008ffe4ff */
[----:B------:R-:W-:Y:S02]  /*03d0*/  IADD3.X R11, PT, PT, R11, UR4, RZ, P1, !PT ;  /* 0x000000040b0b7c10 */ /* 0x000fe40008ffe4ff */
[----:B---3--:R-:W-:Y:S02]  /*03e0*/  IADD3.X R23, PT, PT, R10, UR4, RZ, P1, !PT ;  /* 0x000000040a177c10 */ /* 0x008fe40008ffe4ff */
[----:B------:R-:W-:Y:S01]  /*03f0*/  IADD3.X R9, PT, PT, R9, UR4, RZ, P1, !PT ;  /* 0x0000000409097c10 */ /* 0x000fe20008ffe4ff */
[----:B------:R0:W-:Y:S04]  /*0400*/  STG.E desc[UR8][R2.64+-0x10], R25 ;  /* 0xfffff01902007986 */ /* 0x0001e8000c101908 */
        /* <DEDUP_REMOVED lines=10> */
[----:B------:R0:W-:Y:S01]  /*04b0*/  STG.E desc[UR8][R2.64+0x1c], R9 ;  /* 0x00001c0902007986 */ /* 0x0001e2000c101908 */
[----:B------:R-:W-:Y:S05]  /*04c0*/  @P0 BRA `(.L_x_1) ;  /* 0xfffffffc00240947 */ /* 0x000fea000383ffff */
.L_x_0:
[----:B0-----:R-:W-:-:S04]  /*04d0*/  LOP3.LUT R2, R4, 0xf, RZ, 0xc0, !PT ;  /* 0x0000000f04027812 */ /* 0x001fc800078ec0ff */
[----:B------:R-:W-:-:S13]  /*04e0*/  ISETP.NE.AND P0, PT, R2, RZ, PT ;  /* 0x000000ff0200720c */ /* 0x000fda0003f05270 */
[----:B-1----:R-:W-:Y:S05]  /*04f0*/  @!P0 EXIT ;  /* 0x000000000000894d */ /* 0x002fea0003800000 */
[----:B------:R-:W-:-:S13]  /*0500*/  ISETP.GE.U32.AND P0, PT, R2, 0x8, PT ;  /* 0x000000080200780c */ /* 0x000fda0003f06070 */
[----:B------:R-:W-:Y:S05]  /*0510*/  @!P0 BRA `(.L_x_2) ;  /* 0x00000000006c8947 */ /* 0x000fea0003800000 */
[----:B------:R-:W0:Y:S02]  /*0520*/  LDC.64 R2, c[0x0][0x390] ;  /* 0x0000e400ff027b82 */ /* 0x000e240000000a00 */
[----:B0-----:R-:W-:-:S05]  /*0530*/  IMAD.WIDE.U32 R2, R0, 0x4, R2 ;  /* 0x0000000400027825 */ /* 0x001fca00078e0002 */
[----:B------:R-:W2:Y:S04]  /*0540*/  LDG.E R6, desc[UR8][R2.64+0x4] ;  /* 0x0000040802067981 */ /* 0x000ea8000c1e1900 */
[----:B------:R-:W3:Y:S04]  /*0550*/  LDG.E R5, desc[UR8][R2.64] ;  /* 0x0000000802057981 */ /* 0x000ee8000c1e1900 */
[----:B------:R-:W4:Y:S04]  /*0560*/  LDG.E R8, desc[UR8][R2.64+0x18] ;  /* 0x0000180802087981 */ /* 0x000f28000c1e1900 */
[----:B------:R-:W5:Y:S01]  /*0570*/  LDG.E R10, desc[UR8][R2.64+0x1c] ;  /* 0x00001c08020a7981 */ /* 0x000f62000c1e1900 */
[----:B--2---:R-:W-:-:S03]  /*0580*/  IADD3.X R7, PT, PT, R6, UR4, RZ, P0, !PT ;  /* 0x0000000406077c10 */ /* 0x004fc600087fe4ff */
[----:B------:R-:W2:Y:S01]  /*0590*/  LDG.E R6, desc[UR8][R2.64+0x8] ;  /* 0x0000080802067981 */ /* 0x000ea2000c1e1900 */
[----:B---3--:R-:W-:Y:S02]  /*05a0*/  IADD3.X R5, PT, PT, R5, UR4, RZ, P0, !PT ;  /* 0x0000000405057c10 */ /* 0x008fe400087fe4ff */
[----:B--2---:R-:W-:Y:S02]  /*05b0*/  IADD3.X R9, PT, PT, R6, UR4, RZ, P0, !PT ;  /* 0x0000000406097c10 */ /* 0x004fe400087fe4ff */
[----:B------:R-:W2:Y:S02]  /*05c0*/  LDG.E R6, desc[UR8][R2.64+0xc] ;  /* 0x00000c0802067981 */ /* 0x000ea4000c1e1900 */
[----:B--2---:R-:W-:Y:S02]  /*05d0*/  IADD3.X R11, PT, PT, R6, UR4, RZ, P0, !PT ;  /* 0x00000004060b7c10 */ /* 0x004fe400087fe4ff */
[----:B------:R-:W2:Y:S02]  /*05e0*/  LDG.E R6, desc[UR8][R2.64+0x10] ;  /* 0x0000100802067981 */ /* 0x000ea4000c1e1900 */
[----:B--2---:R-:W-:-:S02]  /*05f0*/  IADD3.X R13, PT, PT, R6, UR4, RZ, P0, !PT ;  /* 0x00000004060d7c10 */ /* 0x004fc400087fe4ff */
[----:B------:R-:W2:Y:S01]  /*0600*/  LDG.E R6, desc[UR8][R2.64+0x14] ;  /* 0x0000140802067981 */ /* 0x000ea2000c1e1900 */
[----:B----4-:R-:W-:Y:S02]  /*0610*/  IADD3.X R17, PT, PT, R8, UR4, RZ, P0, !PT ;  /* 0x0000000408117c10 */ /* 0x010fe400087fe4ff */
[----:B-----5:R-:W-:Y:S01]  /*0620*/  IADD3.X R19, PT, PT, R10, UR4, RZ, P0, !PT ;  /* 0x000000040a137c10 */ /* 0x020fe200087fe4ff */
[----:B------:R0:W-:Y:S04]  /*0630*/  STG.E desc[UR8][R2.64], R5 ;  /* 0x0000000502007986 */ /* 0x0001e8000c101908 */
[----:B------:R0:W-:Y:S04]  /*0640*/  STG.E desc[UR8][R2.64+0x4], R7 ;  /* 0x0000040702007986 */ /* 0x0001e8000c101908 */
[----:B------:R0:W-:Y:S04]  /*0650*/  STG.E desc[UR8][R2.64+0x8], R9 ;  /* 0x0000080902007986 */ /* 0x0001e8000c101908 */
[----:B------:R0:W-:Y:S04]  /*0660*/  STG.E desc[UR8][R2.64+0xc], R11 ;  /* 0x00000c0b02007986 */ /* 0x0001e8000c101908 */
[----:B------:R0:W-:Y:S04]  /*0670*/  STG.E desc[UR8][R2.64+0x10], R13 ;  /* 0x0000100d02007986 */ /* 0x0001e8000c101908 */
[----:B------:R0:W-:Y:S04]  /*0680*/  STG.E desc[UR8][R2.64+0x18], R17 ;  /* 0x0000181102007986 */ /* 0x0001e8000c101908 */
[----:B------:R0:W-:Y:S01]  /*0690*/  STG.E desc[UR8][R2.64+0x1c], R19 ;  /* 0x00001c1302007986 */ /* 0x0001e2000c101908 */
[----:B------:R-:W-:Y:S01]  /*06a0*/  VIADD R0, R0, 0x8 ;  /* 0x0000000800007836 */ /* 0x000fe20000000000 */
[----:B--2---:R-:W-:-:S05]  /*06b0*/  IADD3.X R15, PT, PT, R6, UR4, RZ, P0, !PT ;  /* 0x00000004060f7c10 */ /* 0x004fca00087fe4ff */
[----:B------:R0:W-:Y:S02]  /*06c0*/  STG.E desc[UR8][R2.64+0x14], R15 ;  /* 0x0000140f02007986 */ /* 0x0001e4000c101908 */
.L_x_2:
[----:B0-----:R-:W-:-:S04]  /*06d0*/  LOP3.LUT R2, R4, 0x7, RZ, 0xc0, !PT ;  /* 0x0000000704027812 */ /* 0x001fc800078ec0ff */
[----:B------:R-:W-:-:S13]  /*06e0*/  ISETP.NE.AND P0, PT, R2, RZ, PT ;  /* 0x000000ff0200720c */ /* 0x000fda0003f05270 */
[----:B------:R-:W-:Y:S05]  /*06f0*/  @!P0 EXIT ;  /* 0x000000000000894d */ /* 0x000fea0003800000 */
[----:B------:R-:W-:Y:S02]  /*0700*/  ISETP.GE.U32.AND P0, PT, R2, 0x4, PT ;  /* 0x000000040200780c */ /* 0x000fe40003f06070 */
[----:B------:R-:W-:-:S04]  /*0710*/  LOP3.LUT R4, R4, 0x3, RZ, 0xc0, !PT ;  /* 0x0000000304047812 */ /* 0x000fc800078ec0ff */
[----:B------:R-:W-:-:S07]  /*0720*/  ISETP.NE.AND P1, PT, R4, RZ, PT ;  /* 0x000000ff0400720c */ /* 0x000fce0003f25270 */
[----:B------:R-:W-:Y:S06]  /*0730*/  @!P0 BRA `(.L_x_3) ;  /* 0x00000000003c8947 */ /* 0x000fec0003800000 */
[----:B------:R-:W0:Y:S02]  /*0740*/  LDC.64 R2, c[0x0][0x390] ;  /* 0x0000e400ff027b82 */ /* 0x000e240000000a00 */
[----:B0-----:R-:W-:-:S05]  /*0750*/  IMAD.WIDE.U32 R2, R0, 0x4, R2 ;  /* 0x0000000400027825 */ /* 0x001fca00078e0002 */
[----:B------:R-:W2:Y:S04]  /*0760*/  LDG.E R5, desc[UR8][R2.64] ;  /* 0x0000000802057981 */ /* 0x000ea8000c1e1900 */
[----:B------:R-:W3:Y:S04]  /*0770*/  LDG.E R6, desc[UR8][R2.64+0x4] ;  /* 0x0000040802067981 */ /* 0x000ee8000c1e1900 */
[----:B------:R-:W4:Y:S04]  /*0780*/  LDG.E R8, desc[UR8][R2.64+0x8] ;  /* 0x0000080802087981 */ /* 0x000f28000c1e1900 */
[----:B------:R-:W5:Y:S01]  /*0790*/  LDG.E R10, desc[UR8][R2.64+0xc] ;  /* 0x00000c08020a7981 */ /* 0x000f62000c1e1900 */
[----:B------:R-:W-:Y:S01]  /*07a0*/  VIADD R0, R0, 0x4 ;  /* 0x0000000400007836 */ /* 0x000fe20000000000 */
[----:B--2---:R-:W-:-:S02]  /*07b0*/  IADD3.X R5, PT, PT, R5, UR4, RZ, P0, !PT ;  /* 0x0000000405057c10 */ /* 0x004fc400087fe4ff */
[----:B---3--:R-:W-:-:S03]  /*07c0*/  IADD3.X R7, PT, PT, R6, UR4, RZ, P0, !PT ;  /* 0x0000000406077c10 */ /* 0x008fc600087fe4ff */
[----:B------:R0:W-:Y:S01]  /*07d0*/  STG.E desc[UR8][R2.64], R5 ;  /* 0x0000000502007986 */ /* 0x0001e2000c101908 */
[----:B----4-:R-:W-:-:S03]  /*07e0*/  IADD3.X R9, PT, PT, R8, UR4, RZ, P0, !PT ;  /* 0x0000000408097c10 */ /* 0x010fc600087fe4ff */
[----:B------:R0:W-:Y:S01]  /*07f0*/  STG.E desc[UR8][R2.64+0x4], R7 ;  /* 0x0000040702007986 */ /* 0x0001e2000c101908 */
[----:B-----5:R-:W-:-:S03]  /*0800*/  IADD3.X R11, PT, PT, R10, UR4, RZ, P0, !PT ;  /* 0x000000040a0b7c10 */ /* 0x020fc600087fe4ff */
[----:B------:R0:W-:Y:S04]  /*0810*/  STG.E desc[UR8][R2.64+0x8], R9 ;  /* 0x0000080902007986 */ /* 0x0001e8000c101908 */
[----:B------:R0:W-:Y:S02]  /*0820*/  STG.E desc[UR8][R2.64+0xc], R11 ;  /* 0x00000c0b02007986 */ /* 0x0001e4000c101908 */
.L_x_3:
[----:B------:R-:W-:Y:S05]  /*0830*/  @!P1 EXIT ;  /* 0x000000000000994d */ /* 0x000fea0003800000 */
[----:B0-----:R-:W0:Y:S01]  /*0840*/  LDC.64 R2, c[0x0][0x390] ;  /* 0x0000e400ff027b82 */ /* 0x001e220000000a00 */
[----:B------:R-:W-:Y:S02]  /*0850*/  IMAD.MOV R4, RZ, RZ, -R4 ;  /* 0x000000ffff047224 */ /* 0x000fe400078e0a04 */
[----:B0-----:R-:W-:-:S04]  /*0860*/  IMAD.WIDE.U32 R2, R0, 0x4, R2 ;  /* 0x0000000400027825 */ /* 0x001fc800078e0002 */
[----:B------:R-:W-:Y:S02]  /*0870*/  IMAD.MOV.U32 R0, RZ, RZ, R2 ;  /* 0x000000ffff007224 */ /* 0x000fe400078e0002 */
[----:B------:R-:W-:-:S07]  /*0880*/  IMAD.MOV.U32 R7, RZ, RZ, R3 ;  /* 0x000000ffff077224 */ /* 0x000fce00078e0003 */
.L_x_4:
[----:B0-----:R-:W-:Y:S02]  /*0890*/  IMAD.MOV.U32 R2, RZ, RZ, R0 ;  /* 0x000000ffff027224 */ /* 0x001fe400078e0000 */
[----:B------:R-:W-:-:S05]  /*08a0*/  IMAD.MOV.U32 R3, RZ, RZ, R7 ;  /* 0x000000ffff037224 */ /* 0x000fca00078e0007 */
[----:B------:R-:W2:Y:S01]  /*08b0*/  LDG.E R0, desc[UR8][R2.64] ;  /* 0x0000000802007981 */ /* 0x000ea2000c1e1900 */
[----:B------:R-:W-:Y:S01]  /*08c0*/  VIADD R4, R4, 0x1 ;  /* 0x0000000104047836 */ /* 0x000fe20000000000 */
[----:B--2---:R-:W-:-:S04]  /*08d0*/  IADD3.X R5, PT, PT, R0, UR4, RZ, P0, !PT ;  /* 0x0000000400057c10 */ /* 0x004fc800087fe4ff */
[----:B------:R-:W-:Y:S02]  /*08e0*/  ISETP.NE.AND P0, PT, R4, RZ, PT ;  /* 0x000000ff0400720c */ /* 0x000fe40003f05270 */
[----:B------:R-:W-:Y:S01]  /*08f0*/  IADD3 R0, P1, PT, R2, 0x4, RZ ;  /* 0x0000000402007810 */ /* 0x000fe20007f3e0ff */
[----:B------:R0:W-:Y:S04]  /*0900*/  STG.E desc[UR8][R2.64], R5 ;  /* 0x0000000502007986 */ /* 0x0001e8000c101908 */
[----:B------:R-:W-:-:S06]  /*0910*/  IMAD.X R7, RZ, RZ, R3, P1 ;  /* 0x000000ffff077224 */ /* 0x000fcc00008e0603 */
[----:B------:R-:W-:Y:S05]  /*0920*/  @P0 BRA `(.L_x_4) ;  /* 0xfffffffc00d80947 */ /* 0x000fea000383ffff */
[----:B------:R-:W-:Y:S05]  /*0930*/  EXIT ;  /* 0x000000000000794d */ /* 0x000fea0003800000 */
.L_x_5:
[----:B------:R-:W-:-:S00]  /*0940*/  BRA `(.L_x_5) ;  /* 0xfffffffc00fc7947 */ /* 0x000fc0000383ffff */
[----:B------:R-:W-:-:S00]  /*0950*/  NOP ;  /* 0x0000000000007918 */ /* 0x000fc00000000000 */
        /* <DEDUP_REMOVED lines=10> */
.L_x_11:


//--------------------- .text._Z14matrix_mul_gpuPiS_S_i --------------------------
	.section	.text._Z14matrix_mul_gpuPiS_S_i,"ax",@progbits
	.align	128
        .global         _Z14matrix_mul_gpuPiS_S_i
        .type           _Z14matrix_mul_gpuPiS_S_i,@function
        .size           _Z14matrix_mul_gpuPiS_S_i,(.L_x_12 - _Z14matrix_mul_gpuPiS_S_i)
        .other          _Z14matrix_mul_gpuPiS_S_i,@"STO_CUDA_ENTRY STV_DEFAULT"
_Z14matrix_mul_gpuPiS_S_i:
.text._Z14matrix_mul_gpuPiS_S_i:
[----:B------:R-:W-:Y:S08]  /*0000*/  LDC R1, c[0x0][0x37c] ;  /* 0x0000df00ff017b82 */ /* 0x000ff00000000800 */
[----:B------:R-:W0:Y:S01]  /*0010*/  LDC R0, c[0x0][0x398] ;  /* 0x0000e600ff007b82 */ /* 0x000e220000000800 */
[----:B------:R-:W1:Y:S01]  /*0020*/  S2R R3, SR_TID.X ;  /* 0x0000000000037919 */ /* 0x000e620000002100 */
[----:B------:R-:W2:Y:S01]  /*0030*/  LDCU.64 UR4, c[0x0][0x358] ;  /* 0x00006b00ff0477ac */ /* 0x000ea20008000a00 */
[----:B------:R-:W-:Y:S01]  /*0040*/  HFMA2 R20, -RZ, RZ, 0, 0 ;  /* 0x00000000ff147431 */ /* 0x000fe200000001ff */
[----:B------:R-:W3:Y:S01]  /*0050*/  S2R R2, SR_TID.Y ;  /* 0x0000000000027919 */ /* 0x000ee20000002200 */
[----:B0-----:R-:W-:-:S13]  /*0060*/  ISETP.GE.AND P0, PT, R0, 0x1, PT ;  /* 0x000000010000780c */ /* 0x001fda0003f06270 */
[----:B-123--:R-:W-:Y:S05]  /*0070*/  @!P0 BRA `(.L_x_6) ;  /* 0x0000000800288947 */ /* 0x00efea0003800000 */
[----:B------:R-:W-:Y:S01]  /*0080*/  ISETP.GE.U32.AND P1, PT, R0, 0x8, PT ;  /* 0x000000080000780c */ /* 0x000fe20003f26070 */
[----:B------:R-:W-:Y:S01]  /*0090*/  IMAD R6, R2, R0, RZ ;  /* 0x0000000002067224 */ /* 0x000fe200078e02ff */
[----:B------:R-:W-:Y:S02]  /*00a0*/  LOP3.LUT R5, R0, 0x7, RZ, 0xc0, !PT ;  /* 0x0000000700057812 */ /* 0x000fe400078ec0ff */
[----:B------:R-:W-:Y:S02]  /*00b0*/  MOV R7, RZ ;  /* 0x000000ff00077202 */ /* 0x000fe40000000f00 */
[----:B------:R-:W-:Y:S02]  /*00c0*/  ISETP.NE.AND P0, PT, R5, RZ, PT ;  /* 0x000000ff0500720c */ /* 0x000fe40003f05270 */
[----:B------:R-:W-:-:S05]  /*00d0*/  MOV R20, RZ ;  /* 0x000000ff00147202 */ /* 0x000fca0000000f00 */
[----:B------:R-:W-:Y:S06]  /*00e0*/  @!P1 BRA `(.L_x_7) ;  /* 0x0000000000fc9947 */ /* 0x000fec0003800000 */
[----:B------:R-:W0:Y:S01]  /*00f0*/  LDC.64 R8, c[0x0][0x380] ;  /* 0x0000e000ff087b82 */ /* 0x000e220000000a00 */
[C---:B------:R-:W-:Y:S01]  /*0100*/  LOP3.LUT R7, R0.reuse, 0x7ffffff8, RZ, 0xc0, !PT ;  /* 0x7ffffff800077812 */ /* 0x040fe200078ec0ff */
[C-C-:B------:R-:W-:Y:S01]  /*0110*/  IMAD R11, R0.reuse, 0x3, R3.reuse ;  /* 0x00000003000b7824 */ /* 0x140fe200078e0203 */
[----:B------:R-:W-:Y:S01]  /*0120*/  IADD3 R4, PT, PT, R3, R0, RZ ;  /* 0x0000000003047210 */ /* 0x000fe20007ffe0ff */
[C-C-:B------:R-:W-:Y:S01]  /*0130*/  IMAD R29, R0.reuse, 0x5, R3.reuse ;  /* 0x00000005001d7824 */ /* 0x140fe200078e0203 */
[C---:B------:R-:W-:Y:S01]  /*0140*/  SHF.L.U32 R10, R0.reuse, 0x3, RZ ;  /* 0x00000003000a7819 */ /* 0x040fe200000006ff */
[C-C-:B------:R-:W-:Y:S01]  /*0150*/  IMAD R26, R0.reuse, 0x6, R3.reuse ;  /* 0x00000006001a7824 */ /* 0x140fe200078e0203 */
[C---:B------:R-:W-:Y:S01]  /*0160*/  LEA R27, R0.reuse, R3, 0x2 ;  /* 0x00000003001b7211 */ /* 0x040fe200078e10ff */
[----:B------:R-:W1:Y:S01]  /*0170*/  LDC.64 R12, c[0x0][0x388] ;  /* 0x0000e200ff0c7b82 */ /* 0x000e620000000a00 */
[----:B------:R-:W-:Y:S01]  /*0180*/  IMAD R28, R0, 0x7, R3 ;  /* 0x00000007001c7824 */ /* 0x000fe200078e0203 */
[----:B------:R-:W-:Y:S01]  /*0190*/  MOV R20, RZ ;  /* 0x000000ff00147202 */ /* 0x000fe20000000f00 */
[----:B0-----:R-:W-:-:S03]  /*01a0*/  IMAD.WIDE.U32 R8, R6, 0x4, R8 ;  /* 0x0000000406087825 */ /* 0x001fc600078e0008 */
[----:B------:R-:W-:Y:S01]  /*01b0*/  IADD3 R19, P1, PT, R8, 0x10, RZ ;  /* 0x0000001008137810 */ /* 0x000fe20007f3e0ff */
[----:B------:R-:W-:Y:S02]  /*01c0*/  IMAD.MOV R8, RZ, RZ, -R7 ;  /* 0x000000ffff087224 */ /* 0x000fe400078e0a07 */
[----:B-1----:R-:W-:Y:S01]  /*01d0*/  IMAD.WIDE.U32 R16, R3, 0x4, R12 ;  /* 0x0000000403107825 */ /* 0x002fe200078e000c */
[----:B------:R-:W-:Y:S02]  /*01e0*/  IADD3.X R22, PT, PT, RZ, R9, RZ, P1, !PT ;  /* 0x00000009ff167210 */ /* 0x000fe40000ffe4ff */
[----:B------:R-:W-:-:S07]  /*01f0*/  LEA R9, R0, R3, 0x1 ;  /* 0x0000000300097211 */ /* 0x000fce00078e08ff */
.L_x_8:
[----:B------:R-:W-:Y:S02]  /*0200*/  MOV R14, R19 ;  /* 0x00000013000e7202 */ /* 0x000fe40000000f00 */
[----:B------:R-:W-:Y:S01]  /*0210*/  MOV R15, R22 ;  /* 0x00000016000f7202 */ /* 0x000fe20000000f00 */
[--C-:B------:R-:W-:Y:S01]  /*0220*/  IMAD.WIDE.U32 R18, R4, 0x4, R12.reuse ;  /* 0x0000000404127825 */ /* 0x100fe200078e000c */
[----:B------:R-:W2:Y:S04]  /*0230*/  LDG.E R22, desc[UR4][R16.64] ;  /* 0x0000000410167981 */ /* 0x000ea8000c1e1900 */
[----:B------:R-:W2:Y:S04]  /*0240*/  LDG.E R21, desc[UR4][R14.64+-0x10] ;  /* 0xfffff0040e157981 */ /* 0x000ea8000c1e1900 */
[----:B------:R-:W3:Y:S04]  /*0250*/  LDG.E R18, desc[UR4][R18.64] ;  /* 0x0000000412127981 */ /* 0x000ee8000c1e1900 */
[----:B------:R-:W3:Y:S01]  /*0260*/  LDG.E R23, desc[UR4][R14.64+-0xc] ;  /* 0xfffff4040e177981 */ /* 0x000ee2000c1e1900 */
[----:B------:R-:W-:-:S06]  /*0270*/  IMAD.WIDE.U32 R24, R9, 0x4, R12 ;  /* 0x0000000409187825 */ /* 0x000fcc00078e000c */
[----:B------:R-:W4:Y:S04]  /*0280*/  LDG.E R24, desc[UR4][R24.64] ;  /* 0x0000000418187981 */ /* 0x000f28000c1e1900 */
[----:B------:R-:W5:Y:S01]  /*0290*/  LDG.E R25, desc[UR4][R14.64+0x4] ;  /* 0x000004040e197981 */ /* 0x000f62000c1e1900 */
[----:B--2---:R-:W-:-:S03]  /*02a0*/  IMAD R20, R21, R22, R20 ;  /* 0x0000001615147224 */ /* 0x004fc600078e0214 */
[----:B------:R-:W4:Y:S01]  /*02b0*/  LDG.E R21, desc[UR4][R14.64+-0x8] ;  /* 0xfffff8040e157981 */ /* 0x000f22000c1e1900 */
[----:B---3--:R-:W-:Y:S02]  /*02c0*/  IMAD R20, R23, R18, R20 ;  /* 0x0000001217147224 */ /* 0x008fe400078e0214 */
[----:B------:R-:W-:-:S06]  /*02d0*/  IMAD.WIDE.U32 R22, R11, 0x4, R12 ;  /* 0x000000040b167825 */ /* 0x000fcc00078e000c */
[----:B------:R-:W2:Y:S04]  /*02e0*/  LDG.E R22, desc[UR4][R22.64] ;  /* 0x0000000416167981 */ /* 0x000ea8000c1e1900 */
[----:B------:R-:W2:Y:S01]  /*02f0*/  LDG.E R23, desc[UR4][R14.64+-0x4] ;  /* 0xfffffc040e177981 */ /* 0x000ea2000c1e1900 */
[----:B------:R-:W-:-:S06]  /*0300*/  IMAD.WIDE.U32 R18, R27, 0x4, R12 ;  /* 0x000000041b127825 */ /* 0x000fcc00078e000c */
[----:B------:R-:W3:Y:S04]  /*0310*/  LDG.E R18, desc[UR4][R18.64] ;  /* 0x0000000412127981 */ /* 0x000ee8000c1e1900 */
[----:B------:R-:W3:Y:S01]  /*0320*/  LDG.E R19, desc[UR4][R14.64] ;  /* 0x000000040e137981 */ /* 0x000ee2000c1e1900 */
[----:B----4-:R-:W-:-:S04]  /*0330*/  IMAD R20, R21, R24, R20 ;  /* 0x0000001815147224 */ /* 0x010fc800078e0214 */
[----:B--2---:R-:W-:Y:S02]  /*0340*/  IMAD R22, R23, R22, R20 ;  /* 0x0000001617167224 */ /* 0x004fe400078e0214 */
[----:B------:R-:W-:-:S06]  /*0350*/  IMAD.WIDE.U32 R20, R29, 0x4, R12 ;  /* 0x000000041d147825 */ /* 0x000fcc00078e000c */
[----:B------:R-:W5:Y:S01]  /*0360*/  LDG.E R20, desc[UR4][R20.64] ;  /* 0x0000000414147981 */ /* 0x000f62000c1e1900 */
[----:B---3--:R-:W-:-:S03]  /*0370*/  IMAD R24, R19, R18, R22 ;  /* 0x0000001213187224 */ /* 0x008fc600078e0216 */
[----:B------:R-:W2:Y:S01]  /*0380*/  LDG.E R21, desc[UR4][R14.64+0xc] ;  /* 0x00000c040e157981 */ /* 0x000ea2000c1e1900 */
[----:B------:R-:W-:-:S03]  /*0390*/  IMAD.WIDE.U32 R22, R26, 0x4, R12 ;  /* 0x000000041a167825 */ /* 0x000fc600078e000c */
[----:B------:R-:W3:Y:S04]  /*03a0*/  LDG.E R19, desc[UR4][R14.64+0x8] ;  /* 0x000008040e137981 */ /* 0x000ee8000c1e1900 */
[----:B------:R-:W3:Y:S01]  /*03b0*/  LDG.E R22, desc[UR4][R22.64] ;  /* 0x0000000416167981 */ /* 0x000ee2000c1e1900 */
[----:B-----5:R-:W-:Y:S02]  /*03c0*/  IMAD R18, R25, R20, R24 ;  /* 0x0000001419127224 */ /* 0x020fe400078e0218 */
[----:B------:R-:W-:-:S06]  /*03d0*/  IMAD.WIDE.U32 R24, R28, 0x4, R12 ;  /* 0x000000041c187825 */ /* 0x000fcc00078e000c */
[----:B------:R-:W2:Y:S01]  /*03e0*/  LDG.E R24, desc[UR4][R24.64] ;  /* 0x0000000418187981 */ /* 0x000ea2000c1e1900 */
[----:B------:R-:W-:Y:S01]  /*03f0*/  IADD3 R8, PT, PT, R8, 0x8, RZ ;  /* 0x0000000808087810 */ /* 0x000fe20007ffe0ff */
[----:B---3--:R-:W-:Y:S01]  /*0400*/  IMAD R18, R19, R22, R18 ;  /* 0x0000001613127224 */ /* 0x008fe200078e0212 */
[----:B------:R-:W-:-:S04]  /*0410*/  IADD3 R19, P1, PT, R14, 0x20, RZ ;  /* 0x000000200e137810 */ /* 0x000fc80007f3e0ff */
[----:B------:R-:W-:Y:S02]  /*0420*/  IADD3.X R22, PT, PT, RZ, R15, RZ, P1, !PT ;  /* 0x0000000fff167210 */ /* 0x000fe40000ffe4ff */
[----:B------:R-:W-:Y:S01]  /*0430*/  ISETP.NE.AND P1, PT, R8, RZ, PT ;  /* 0x000000ff0800720c */ /* 0x000fe20003f25270 */
[C---:B------:R-:W-:Y:S01]  /*0440*/  IMAD.IADD R11, R10.reuse, 0x1, R11 ;  /* 0x000000010a0b7824 */ /* 0x040fe200078e020b */
[C---:B------:R-:W-:Y:S01]  /*0450*/  IADD3 R4, PT, PT, R10.reuse, R4, RZ ;  /* 0x000000040a047210 */ /* 0x040fe20007ffe0ff */
[C---:B------:R-:W-:Y:S01]  /*0460*/  IMAD.WIDE.U32 R16, R10.reuse, 0x4, R16 ;  /* 0x000000040a107825 */ /* 0x040fe200078e0010 */
[C---:B------:R-:W-:Y:S02]  /*0470*/  IADD3 R9, PT, PT, R10.reuse, R9, RZ ;  /* 0x000000090a097210 */ /* 0x040fe40007ffe0ff */
[C---:B------:R-:W-:Y:S02]  /*0480*/  IADD3 R27, PT, PT, R10.reuse, R27, RZ ;  /* 0x0000001b0a1b7210 */ /* 0x040fe40007ffe0ff */
[----:B------:R-:W-:-:S02]  /*0490*/  IADD3 R29, PT, PT, R10, R29, RZ ;  /* 0x0000001d0a1d7210 */ /* 0x000fc40007ffe0ff */
[C---:B------:R-:W-:Y:S02]  /*04a0*/  IADD3 R26, PT, PT, R10.reuse, R26, RZ ;  /* 0x0000001a0a1a7210 */ /* 0x040fe40007ffe0ff */
[----:B------:R-:W-:Y:S01]  /*04b0*/  IADD3 R28, PT, PT, R10, R28, RZ ;  /* 0x0000001c0a1c7210 */ /* 0x000fe20007ffe0ff */
[----:B--2---:R-:W-:Y:S01]  /*04c0*/  IMAD R20, R21, R24, R18 ;  /* 0x0000001815147224 */ /* 0x004fe200078e0212 */
[----:B------:R-:W-:Y:S06]  /*04d0*/  @P1 BRA `(.L_x_8) ;  /* 0xfffffffc00481947 */ /* 0x000fec000383ffff */
.L_x_7:
[----:B------:R-:W-:Y:S05]  /*04e0*/  @!P0 BRA `(.L_x_6) ;  /* 0x00000004000c8947 */ /* 0x000fea0003800000 */
[----:B------:R-:W-:Y:S02]  /*04f0*/  ISETP.GE.U32.AND P1, PT, R5, 0x4, PT ;  /* 0x000000040500780c */ /* 0x000fe40003f26070 */
[----:B------:R-:W-:-:S04]  /*0500*/  LOP3.LUT R18, R0, 0x3, RZ, 0xc0, !PT ;  /* 0x0000000300127812 */ /* 0x000fc800078ec0ff */
[----:B------:R-:W-:-:S07]  /*0510*/  ISETP.NE.AND P0, PT, R18, RZ, PT ;  /* 0x000000ff1200720c */ /* 0x000fce0003f05270 */
[----:B------:R-:W-:Y:S06]  /*0520*/  @!P1 BRA `(.L_x_9) ;  /* 0x0000000000789947 */ /* 0x000fec0003800000 */
[----:B------:R-:W0:Y:S01]  /*0530*/  LDC.64 R14, c[0x0][0x380] ;  /* 0x0000e000ff0e7b82 */ /* 0x000e220000000a00 */
[----:B------:R-:W1:Y:S01]  /*0540*/  LDCU.64 UR6, c[0x0][0x380] ;  /* 0x00007000ff0677ac */ /* 0x000e620008000a00 */
[-C--:B------:R-:W-:Y:S01]  /*0550*/  IMAD R13, R7, R0.reuse, R3 ;  /* 0x00000000070d7224 */ /* 0x080fe200078e0203 */
[CC--:B------:R-:W-:Y:S02]  /*0560*/  IADD3 R9, PT, PT, R6.reuse, R7.reuse, RZ ;  /* 0x0000000706097210 */ /* 0x0c0fe40007ffe0ff */
[----:B------:R-:W-:Y:S02]  /*0570*/  IADD3 R16, P1, PT, R6, R7, RZ ;  /* 0x0000000706107210 */ /* 0x000fe40007f3e0ff */
[----:B------:R-:W-:Y:S01]  /*0580*/  IADD3 R17, PT, PT, R13, R0, RZ ;  /* 0x000000000d117210 */ /* 0x000fe20007ffe0ff */
[----:B------:R-:W2:Y:S04]  /*0590*/  LDC.64 R4, c[0x0][0x388] ;  /* 0x0000e200ff047b82 */ /* 0x000ea80000000a00 */
[----:B------:R-:W-:-:S02]  /*05a0*/  IMAD.IADD R19, R17, 0x1, R0 ;  /* 0x0000000111137824 */ /* 0x000fc400078e0200 */
[----:B0-----:R-:W-:Y:S01]  /*05b0*/  IMAD.WIDE.U32 R14, R9, 0x4, R14 ;  /* 0x00000004090e7825 */ /* 0x001fe200078e000e */
[----:B------:R-:W-:Y:S02]  /*05c0*/  IADD3.X R9, PT, PT, RZ, RZ, RZ, P1, !PT ;  /* 0x000000ffff097210 */ /* 0x000fe40000ffe4ff */
[----:B-1----:R-:W-:-:S03]  /*05d0*/  LEA R8, P1, R16, UR6, 0x2 ;  /* 0x0000000610087c11 */ /* 0x002fc6000f8210ff */
[----:B------:R-:W3:Y:S01]  /*05e0*/  LDG.E R15, desc[UR4][R14.64] ;  /* 0x000000040e0f7981 */ /* 0x000ee2000c1e1900 */
[----:B------:R-:W-:Y:S01]  /*05f0*/  LEA.HI.X R9, R16, UR7, R9, 0x2, P1 ;  /* 0x0000000710097c11 */ /* 0x000fe200088f1409 */
[----:B--2---:R-:W-:-:S04]  /*0600*/  IMAD.WIDE.U32 R12, R13, 0x4, R4 ;  /* 0x000000040d0c7825 */ /* 0x004fc800078e0004 */
[--C-:B------:R-:W-:Y:S01]  /*0610*/  IMAD.WIDE.U32 R10, R17, 0x4, R4.reuse ;  /* 0x00000004110a7825 */ /* 0x100fe200078e0004 */
[----:B------:R-:W2:Y:S03]  /*0620*/  LDG.E R22, desc[UR4][R8.64+0x4] ;  /* 0x0000040408167981 */ /* 0x000ea6000c1e1900 */
[C---:B------:R-:W-:Y:S01]  /*0630*/  IMAD.WIDE.U32 R16, R19.reuse, 0x4, R4 ;  /* 0x0000000413107825 */ /* 0x040fe200078e0004 */
[----:B------:R-:W3:Y:S01]  /*0640*/  LDG.E R12, desc[UR4][R12.64] ;  /* 0x000000040c0c7981 */ /* 0x000ee2000c1e1900 */
[----:B------:R-:W-:-:S03]  /*0650*/  IADD3 R19, PT, PT, R19, R0, RZ ;  /* 0x0000000013137210 */ /* 0x000fc60007ffe0ff */
[----:B------:R-:W2:Y:S02]  /*0660*/  LDG.E R10, desc[UR4][R10.64] ;  /* 0x000000040a0a7981 */ /* 0x000ea4000c1e1900 */
[----:B------:R-:W-:Y:S02]  /*0670*/  IMAD.WIDE.U32 R4, R19, 0x4, R4 ;  /* 0x0000000413047825 */ /* 0x000fe400078e0004 */
[----:B------:R-:W4:Y:S04]  /*0680*/  LDG.E R16, desc[UR4][R16.64] ;  /* 0x0000000410107981 */ /* 0x000f28000c1e1900 */
[----:B------:R-:W4:Y:S04]  /*0690*/  LDG.E R24, desc[UR4][R8.64+0x8] ;  /* 0x0000080408187981 */ /* 0x000f28000c1e1900 */
[----:B------:R-:W5:Y:S04]  /*06a0*/  LDG.E R26, desc[UR4][R8.64+0xc] ;  /* 0x00000c04081a7981 */ /* 0x000f68000c1e1900 */
[----:B------:R-:W5:Y:S01]  /*06b0*/  LDG.E R4, desc[UR4][R4.64] ;  /* 0x0000000404047981 */ /* 0x000f62000c1e1900 */
[----:B------:R-:W-:Y:S01]  /*06c0*/  IADD3 R7, PT, PT, R7, 0x4, RZ ;  /* 0x0000000407077810 */ /* 0x000fe20007ffe0ff */
[----:B---3--:R-:W-:-:S04]  /*06d0*/  IMAD R15, R15, R12, R20 ;  /* 0x0000000c0f0f7224 */ /* 0x008fc800078e0214 */
[----:B--2---:R-:W-:-:S04]  /*06e0*/  IMAD R15, R22, R10, R15 ;  /* 0x0000000a160f7224 */ /* 0x004fc800078e020f */
[----:B----4-:R-:W-:-:S04]  /*06f0*/  IMAD R15, R24, R16, R15 ;  /* 0x00000010180f7224 */ /* 0x010fc800078e020f */
[----:B-----5:R-:W-:-:S07]  /*0700*/  IMAD R20, R26, R4, R15 ;  /* 0x000000041a147224 */ /* 0x020fce00078e020f */
.L_x_9:
[----:B------:R-:W-:Y:S05]  /*0710*/  @!P0 BRA `(.L_x_6) ;  /* 0x0000000000808947 */ /* 0x000fea0003800000 */
[----:B------:R-:W-:Y:S01]  /*0720*/  ISETP.NE.AND P1, PT, R18, 0x1, PT ;  /* 0x000000011200780c */ /* 0x000fe20003f25270 */
[----:B------:R-:W0:Y:S01]  /*0730*/  LDC.64 R16, c[0x0][0x380] ;  /* 0x0000e000ff107b82 */ /* 0x000e220000000a00 */
[----:B------:R-:W-:-:S04]  /*0740*/  LOP3.LUT R15, R0, 0x1, RZ, 0xc0, !PT ;  /* 0x00000001000f7812 */ /* 0x000fc800078ec0ff */
[----:B------:R-:W-:-:S03]  /*0750*/  ISETP.NE.U32.AND P0, PT, R15, 0x1, PT ;  /* 0x000000010f00780c */ /* 0x000fc60003f05070 */
[----:B------:R-:W1:Y:S04]  /*0760*/  LDC.64 R12, c[0x0][0x388] ;  /* 0x0000e200ff0c7b82 */ /* 0x000e680000000a00 */
[CC--:B------:R-:W-:Y:S01]  /*0770*/  @P1 IADD3 R14, P2, PT, R6.reuse, R7.reuse, RZ ;  /* 0x00000007060e1210 */ /* 0x0c0fe20007f5e0ff */
[C---:B------:R-:W-:Y:S01]  /*0780*/  @P1 IMAD R19, R7.reuse, R0, R3 ;  /* 0x0000000007131224 */ /* 0x040fe200078e0203 */
[----:B------:R-:W-:Y:S02]  /*0790*/  @P1 IADD3 R15, PT, PT, R6, R7, RZ ;  /* 0x00000007060f1210 */ /* 0x000fe40007ffe0ff */
[----:B------:R-:W2:Y:S01]  /*07a0*/  @P1 LDC.64 R10, c[0x0][0x380] ;  /* 0x0000e000ff0a1b82 */ /* 0x000ea20000000a00 */
[----:B------:R-:W-:Y:S02]  /*07b0*/  @P1 IADD3.X R18, PT, PT, RZ, RZ, RZ, P2, !PT ;  /* 0x000000ffff121210 */ /* 0x000fe400017fe4ff */
[----:B------:R-:W-:-:S02]  /*07c0*/  @P1 IADD3 R7, PT, PT, R7, 0x2, RZ ;  /* 0x0000000207071810 */ /* 0x000fc40007ffe0ff */
[----:B------:R-:W-:-:S03]  /*07d0*/  @P1 IADD3 R21, PT, PT, R19, R0, RZ ;  /* 0x0000000013151210 */ /* 0x000fc60007ffe0ff */
[----:B------:R-:W3:Y:S01]  /*07e0*/  LDC.64 R8, c[0x0][0x380] ;  /* 0x0000e000ff087b82 */ /* 0x000ee20000000a00 */
[----:B0-----:R-:W-:-:S06]  /*07f0*/  @P1 IMAD.WIDE.U32 R16, R15, 0x4, R16 ;  /* 0x000000040f101825 */ /* 0x001fcc00078e0010 */
[----:B------:R-:W4:Y:S01]  /*0800*/  @P1 LDG.E R17, desc[UR4][R16.64] ;  /* 0x0000000410111981 */ /* 0x000f22000c1e1900 */
[----:B------:R-:W0:Y:S01]  /*0810*/  LDC.64 R4, c[0x0][0x388] ;  /* 0x0000e200ff047b82 */ /* 0x000e220000000a00 */
[----:B--2---:R-:W-:-:S04]  /*0820*/  @P1 LEA R10, P2, R14, R10, 0x2 ;  /* 0x0000000a0e0a1211 */ /* 0x004fc800078410ff */
[----:B------:R-:W-:Y:S01]  /*0830*/  @P1 LEA.HI.X R11, R14, R11, R18, 0x2, P2 ;  /* 0x0000000b0e0b1211 */ /* 0x000fe200010f1412 */
[----:B-1----:R-:W-:Y:S01]  /*0840*/  @P1 IMAD.WIDE.U32 R14, R19, 0x4, R12 ;  /* 0x00000004130e1825 */ /* 0x002fe200078e000c */
[----:B------:R-:W-:-:S03]  /*0850*/  @!P0 IADD3 R19, PT, PT, R6, R7, RZ ;  /* 0x0000000706138210 */ /* 0x000fc60007ffe0ff */
[----:B------:R-:W-:Y:S01]  /*0860*/  @!P0 IMAD R7, R7, R0, R3 ;  /* 0x0000000007078224 */ /* 0x000fe200078e0203 */
[----:B------:R-:W2:Y:S01]  /*0870*/  @P1 LDG.E R11, desc[UR4][R10.64+0x4] ;  /* 0x000004040a0b1981 */ /* 0x000ea2000c1e1900 */
[----:B------:R-:W-:-:S03]  /*0880*/  @P1 IMAD.WIDE.U32 R12, R21, 0x4, R12 ;  /* 0x00000004150c1825 */ /* 0x000fc600078e000c */
[----:B------:R-:W4:Y:S01]  /*0890*/  @P1 LDG.E R14, desc[UR4][R14.64] ;  /* 0x000000040e0e1981 */ /* 0x000f22000c1e1900 */
[----:B---3--:R-:W-:-:S03]  /*08a0*/  @!P0 IMAD.WIDE.U32 R8, R19, 0x4, R8 ;  /* 0x0000000413088825 */ /* 0x008fc600078e0008 */
[----:B------:R-:W2:Y:S01]  /*08b0*/  @P1 LDG.E R12, desc[UR4][R12.64] ;  /* 0x000000040c0c1981 */ /* 0x000ea2000c1e1900 */
[----:B0-----:R-:W-:-:S03]  /*08c0*/  @!P0 IMAD.WIDE.U32 R4, R7, 0x4, R4 ;  /* 0x0000000407048825 */ /* 0x001fc600078e0004 */
[----:B------:R-:W3:Y:S04]  /*08d0*/  @!P0 LDG.E R9, desc[UR4][R8.64] ;  /* 0x0000000408098981 */ /* 0x000ee8000c1e1900 */
[----:B------:R-:W3:Y:S01]  /*08e0*/  @!P0 LDG.E R4, desc[UR4][R4.64] ;  /* 0x0000000404048981 */ /* 0x000ee2000c1e1900 */
[----:B----4-:R-:W-:-:S04]  /*08f0*/  @P1 IMAD R0, R17, R14, R20 ;  /* 0x0000000e11001224 */ /* 0x010fc800078e0214 */
[----:B--2---:R-:W-:-:S04]  /*0900*/  @P1 IMAD R20, R11, R12, R0 ;  /* 0x0000000c0b141224 */ /* 0x004fc800078e0200 */
[----:B---3--:R-:W-:-:S07]  /*0910*/  @!P0 IMAD R20, R9, R4, R20 ;  /* 0x0000000409148224 */ /* 0x008fce00078e0214 */
.L_x_6:
[----:B------:R-:W0:Y:S01]  /*0920*/  LDC.64 R4, c[0x0][0x390] ;  /* 0x0000e400ff047b82 */ /* 0x000e220000000a00 */
[----:B------:R-:W-:-:S04]  /*0930*/  IMAD R3, R2, 0xa, R3 ;  /* 0x0000000a02037824 */ /* 0x000fc800078e0203 */
[----:B0-----:R-:W-:-:S05]  /*0940*/  IMAD.WIDE.U32 R2, R3, 0x4, R4 ;  /* 0x0000000403027825 */ /* 0x001fca00078e0004 */
[----:B------:R-:W-:Y:S01]  /*0950*/  STG.E desc[UR4][R2.64], R20 ;  /* 0x0000001402007986 */ /* 0x000fe2000c101904 */
[----:B------:R-:W-:Y:S05]  /*0960*/  EXIT ;  /* 0x000000000000794d */ /* 0x000fea0003800000 */
.L_x_10:
        /* <DEDUP_REMOVED lines=9> */
.L_x_12:


//--------------------- .nv.shared.reserved.0     --------------------------
	.section	.nv.shared.reserved.0,"aw",@nobits
	.weak		__nv_reservedSMEM_offset_0_alias
	.size		__nv_reservedSMEM_offset_0_alias, 0, 64
	.other		__nv_reservedSMEM_offset_0_alias,@"STO_CUDA_RESERVED_SHARED STV_DEFAULT"
__nv_reservedSMEM_offset_0_alias:
	.zero		0
	.zero		64


//--------------------- .nv.constant0._Z11passMessageiiiiPii --------------------------
	.section	.nv.constant0._Z11passMessageiiiiPii,"a",@progbits
	.sectionflags	@""
	.align	4
.nv.constant0._Z11passMessageiiiiPii:
	.zero		924


//--------------------- .nv.constant0._Z14matrix_mul_gpuPiS_S_i --------------------------
	.section	.nv.constant0._Z14matrix_mul_gpuPiS_S_i,"a",@progbits
	.sectionflags	@""
	.align	4
.nv.constant0._Z14matrix_mul_gpuPiS_S_i:
	.zero		924


//--------------------- SYMBOLS --------------------------

	.type		.nv.reservedSmem.offset0,@object
	.size		.nv.reservedSmem.offset0,0x4
